//
// Generated by NVIDIA NVVM Compiler
//
// Compiler Build ID: CL-36424714
// Cuda compilation tools, release 13.0, V13.0.88
// Based on NVVM 20.0.0
//

.version 9.0
.target sm_100
.address_size 64

	// .globl	_Z10foldKernelPmPKmiii

.visible .entry _Z10foldKernelPmPKmiii(
	.param .u64 .ptr .align 1 _Z10foldKernelPmPKmiii_param_0,
	.param .u64 .ptr .align 1 _Z10foldKernelPmPKmiii_param_1,
	.param .u32 _Z10foldKernelPmPKmiii_param_2,
	.param .u32 _Z10foldKernelPmPKmiii_param_3,
	.param .u32 _Z10foldKernelPmPKmiii_param_4
)
{
	.reg .pred 	%p<3>;
	.reg .b32 	%r<18>;
	.reg .b64 	%rd<22>;

	ld.param.u64 	%rd1, [_Z10foldKernelPmPKmiii_param_0];
	ld.param.u64 	%rd2, [_Z10foldKernelPmPKmiii_param_1];
	ld.param.u32 	%r4, [_Z10foldKernelPmPKmiii_param_2];
	ld.param.u32 	%r5, [_Z10foldKernelPmPKmiii_param_3];
	ld.param.u32 	%r6, [_Z10foldKernelPmPKmiii_param_4];
	mov.u32 	%r7, %tid.x;
	mov.u32 	%r8, %ctaid.x;
	mov.u32 	%r9, %ntid.x;
	mad.lo.s32 	%r1, %r8, %r9, %r7;
	setp.ge.s32 	%p1, %r1, %r4;
	@%p1 bra 	$L__BB0_3;
	add.s32 	%r2, %r6, 1;
	mov.b32 	%r10, 1;
	shl.b32 	%r3, %r10, %r2;
	div.s32 	%r11, %r4, %r3;
	setp.ge.s32 	%p2, %r1, %r11;
	@%p2 bra 	$L__BB0_3;
	not.b32 	%r12, %r6;
	add.s32 	%r13, %r5, %r12;
	shl.b32 	%r14, %r1, %r2;
	shr.u32 	%r15, %r3, 31;
	add.s32 	%r16, %r3, %r15;
	shr.s32 	%r17, %r16, 1;
	cvta.to.global.u64 	%rd3, %rd1;
	mul.wide.s32 	%rd4, %r14, 8;
	add.s64 	%rd5, %rd3, %rd4;
	ld.global.u64 	%rd6, [%rd5];
	cvta.to.global.u64 	%rd7, %rd2;
	mul.wide.s32 	%rd8, %r13, 8;
	add.s64 	%rd9, %rd7, %rd8;
	ld.global.u64 	%rd10, [%rd9];
	mul.wide.s32 	%rd11, %r17, 8;
	add.s64 	%rd12, %rd5, %rd11;
	ld.global.u64 	%rd13, [%rd12];
	mad.lo.s64 	%rd14, %rd13, %rd10, %rd6;
	mul.hi.u64 	%rd15, %rd14, 8589934597;
	sub.s64 	%rd16, %rd14, %rd15;
	shr.u64 	%rd17, %rd16, 1;
	add.s64 	%rd18, %rd17, %rd15;
	shr.u64 	%rd19, %rd18, 30;
	mul.lo.s64 	%rd20, %rd19, 2147483647;
	sub.s64 	%rd21, %rd14, %rd20;
	st.global.u64 	[%rd5], %rd21;
$L__BB0_3:
	ret;

}


// ===== COMPILED SASS (sm_100) =====

	.target	sm_100

	.elftype	@"ET_EXEC"


//--------------------- .note.nv.tkinfo           --------------------------
	.section	.note.nv.tkinfo,"",@"SHT_NOTE"
	.sectionflags	@"SHF_NOTE_NV_TKINFO"
	.tkinfo
        /*0018*/ 	.word	0x00000002
        /*0030*/ 	.string	""
        /*0030*/ 	.string	"ptxas"
        /*0030*/ 	.string	"Cuda compilation tools, release 13.0, V13.0.88"
        /*0030*/ 	.string	"Build cuda_13.0.r13.0/compiler.36424714_0"
        /*0030*/ 	.string	"-arch sm_100 -m 64 "



//--------------------- .note.nv.cuinfo           --------------------------
	.section	.note.nv.cuinfo,"",@"SHT_NOTE"
	.sectionflags	@"SHF_NOTE_NV_CUINFO"
        /*0018*/ 	.short	0x0002
        /*001a*/ 	.short	0x0064
        /*001c*/ 	.short	0x0082
	.zero		2


//--------------------- .nv.info                  --------------------------
	.section	.nv.info,"",@"SHT_CUDA_INFO"
	.align	4


	//----- nvinfo : EIATTR_REGCOUNT
	.align		4
        /*0000*/ 	.byte	0x04, 0x2f
        /*0002*/ 	.short	(.L_1 - .L_0)
	.align		4
.L_0:
        /*0004*/ 	.word	index@(_Z10foldKernelPmPKmiii)
        /*0008*/ 	.word	0x00000012


	//----- nvinfo : EIATTR_FRAME_SIZE
	.align		4
.L_1:
        /*000c*/ 	.byte	0x04, 0x11
        /*000e*/ 	.short	(.L_3 - .L_2)
	.align		4
.L_2:
        /*0010*/ 	.word	index@(_Z10foldKernelPmPKmiii)
        /*0014*/ 	.word	0x00000000


	//----- nvinfo : EIATTR_MIN_STACK_SIZE
	.align		4
.L_3:
        /*0018*/ 	.byte	0x04, 0x12
        /*001a*/ 	.short	(.L_5 - .L_4)
	.align		4
.L_4:
        /*001c*/ 	.word	index@(_Z10foldKernelPmPKmiii)
        /*0020*/ 	.word	0x00000000
.L_5:


//--------------------- .nv.compat                --------------------------
	.section	.nv.compat,"",@"SHT_CUDA_COMPAT_INFO"
	.align	4
        /*0000*/ 	.byte	0x02, 0x09, 0x00, 0x00, 0x02, 0x02, 0x01, 0x00, 0x02, 0x05, 0x05, 0x00, 0x03, 0x07, 0x01, 0x01
        /*0010*/ 	.byte	0x02, 0x03, 0x00, 0x00, 0x02, 0x06, 0x01, 0x00, 0x04, 0x0b, 0x08, 0x00, 0x09, 0x00, 0x00, 0x00
        /*0020*/ 	.byte	0x00, 0x00, 0x00, 0x00


//--------------------- .nv.info._Z10foldKernelPmPKmiii --------------------------
	.section	.nv.info._Z10foldKernelPmPKmiii,"",@"SHT_CUDA_INFO"
	.sectionflags	@""
	.align	4


	//----- nvinfo : EIATTR_CUDA_API_VERSION
	.align		4
        /*0000*/ 	.byte	0x04, 0x37
        /*0002*/ 	.short	(.L_7 - .L_6)
.L_6:
        /*0004*/ 	.word	0x00000082


	//----- nvinfo : EIATTR_KPARAM_INFO
	.align		4
.L_7:
        /*0008*/ 	.byte	0x04, 0x17
        /*000a*/ 	.short	(.L_9 - .L_8)
.L_8:
        /*000c*/ 	.word	0x00000000
        /*0010*/ 	.short	0x0004
        /*0012*/ 	.short	0x0018
        /*0014*/ 	.byte	0x00, 0xf0, 0x11, 0x00


	//----- nvinfo : EIATTR_KPARAM_INFO
	.align		4
.L_9:
        /*0018*/ 	.byte	0x04, 0x17
        /*001a*/ 	.short	(.L_11 - .L_10)
.L_10:
        /*001c*/ 	.word	0x00000000
        /*0020*/ 	.short	0x0003
        /*0022*/ 	.short	0x0014
        /*0024*/ 	.byte	0x00, 0xf0, 0x11, 0x00


	//----- nvinfo : EIATTR_KPARAM_INFO
	.align		4
.L_11:
        /*0028*/ 	.byte	0x04, 0x17
        /*002a*/ 	.short	(.L_13 - .L_12)
.L_12:
        /*002c*/ 	.word	0x00000000
        /*0030*/ 	.short	0x0002
        /*0032*/ 	.short	0x0010
        /*0034*/ 	.byte	0x00, 0xf0, 0x11, 0x00


	//----- nvinfo : EIATTR_KPARAM_INFO
	.align		4
.L_13:
        /*0038*/ 	.byte	0x04, 0x17
        /*003a*/ 	.short	(.L_15 - .L_14)
.L_14:
        /*003c*/ 	.word	0x00000000
        /*0040*/ 	.short	0x0001
        /*0042*/ 	.short	0x0008
        /*0044*/ 	.byte	0x00, 0xf5, 0x21, 0x00


	//----- nvinfo : EIATTR_KPARAM_INFO
	.align		4
.L_15:
        /*0048*/ 	.byte	0x04, 0x17
        /*004a*/ 	.short	(.L_17 - .L_16)
.L_16:
        /*004c*/ 	.word	0x00000000
        /*0050*/ 	.short	0x0000
        /*0052*/ 	.short	0x0000
        /*0054*/ 	.byte	0x00, 0xf5, 0x21, 0x00


	//----- nvinfo : EIATTR_SPARSE_MMA_MASK
	.align		4
.L_17:
        /*0058*/ 	.byte	0x03, 0x50
        /*005a*/ 	.short	0x0000


	//----- nvinfo : EIATTR_MAXREG_COUNT
	.align		4
        /*005c*/ 	.byte	0x03, 0x1b
        /*005e*/ 	.short	0x00ff


	//----- nvinfo : EIATTR_MERCURY_ISA_VERSION
	.align		4
        /*0060*/ 	.byte	0x03, 0x5f
        /*0062*/ 	.short	0x0101


	//----- nvinfo : EIATTR_VRC_CTA_INIT_COUNT
	.align		4
        /*0064*/ 	.byte	0x02, 0x4a
	.zero		1
	.zero		1


	//----- nvinfo : EIATTR_EXIT_INSTR_OFFSETS
	.align		4
        /*0068*/ 	.byte	0x04, 0x1c
        /*006a*/ 	.short	(.L_19 - .L_18)


	//   ....[0]....
.L_18:
        /*006c*/ 	.word	0x00000070


	//   ....[1]....
        /*0070*/ 	.word	0x00000260


	//   ....[2]....
        /*0074*/ 	.word	0x000004d0


	//----- nvinfo : EIATTR_CBANK_PARAM_SIZE
	.align		4
.L_19:
        /*0078*/ 	.byte	0x03, 0x19
        /*007a*/ 	.short	0x001c


	//----- nvinfo : EIATTR_PARAM_CBANK
	.align		4
        /*007c*/ 	.byte	0x04, 0x0a
        /*007e*/ 	.short	(.L_21 - .L_20)
	.align		4
.L_20:
        /*0080*/ 	.word	index@(.nv.constant0._Z10foldKernelPmPKmiii)
        /*0084*/ 	.short	0x0380
        /*0086*/ 	.short	0x001c


	//----- nvinfo : EIATTR_SW_WAR
	.align		4
.L_21:
        /*0088*/ 	.byte	0x04, 0x36
        /*008a*/ 	.short	(.L_23 - .L_22)
.L_22:
        /*008c*/ 	.word	0x00000008
.L_23:


//--------------------- .nv.callgraph             --------------------------
	.section	.nv.callgraph,"",@"SHT_CUDA_CALLGRAPH"
	.align	4
	.sectionentsize	8
	.align		4
        /*0000*/ 	.word	0x00000000
	.align		4
        /*0004*/ 	.word	0xffffffff
	.align		4
        /*0008*/ 	.word	0x00000000
	.align		4
        /*000c*/ 	.word	0xfffffffe
	.align		4
        /*0010*/ 	.word	0x00000000
	.align		4
        /*0014*/ 	.word	0xfffffffd
	.align		4
        /*0018*/ 	.word	0x00000000
	.align		4
        /*001c*/ 	.word	0xfffffffc


//--------------------- .text._Z10foldKernelPmPKmiii --------------------------
	.section	.text._Z10foldKernelPmPKmiii,"ax",@progbits
	.align	128
        .global         _Z10foldKernelPmPKmiii
        .type           _Z10foldKernelPmPKmiii,@function
        .size           _Z10foldKernelPmPKmiii,(.L_x_1 - _Z10foldKernelPmPKmiii)
        .other          _Z10foldKernelPmPKmiii,@"STO_CUDA_ENTRY STV_DEFAULT"
_Z10foldKernelPmPKmiii:
.text._Z10foldKernelPmPKmiii:
[----:B------:R-:W-:Y:S01]  /*0000*/  LDC R1, c[0x0][0x37c] ;  /* 0x0000df00ff017b82 */ /* 0x000fe20000000800 */
[----:B------:R-:W0:Y:S07]  /*0010*/  S2R R0, SR_TID.X ;  /* 0x0000000000007919 */ /* 0x000e2e0000002100 */
[----:B------:R-:W0:Y:S08]  /*0020*/  S2UR UR4, SR_CTAID.X ;  /* 0x00000000000479c3 */ /* 0x000e300000002500 */
[----:B------:R-:W0:Y:S08]  /*0030*/  LDC R3, c[0x0][0x360] ;  /* 0x0000d800ff037b82 */ /* 0x000e300000000800 */
[----:B------:R-:W1:Y:S01]  /*0040*/  LDC R7, c[0x0][0x390] ;  /* 0x0000e400ff077b82 */ /* 0x000e620000000800 */
[----:B0-----:R-:W-:-:S05]  /*0050*/  IMAD R0, R3, UR4, R0 ;  /* 0x0000000403007c24 */ /* 0x001fca000f8e0200 */
[----:B-1----:R-:W-:-:S13]  /*0060*/  ISETP.GE.AND P0, PT, R0, R7, PT ;  /* 0x000000070000720c */ /* 0x002fda0003f06270 */
[----:B------:R-:W-:Y:S05]  /*0070*/  @P0 EXIT ;  /* 0x000000000000094d */ /* 0x000fea0003800000 */
[----:B------:R-:W0:Y:S01]  /*0080*/  LDCU UR8, c[0x0][0x398] ;  /* 0x00007300ff0877ac */ /* 0x000e220008000800 */
[----:B------:R-:W-:Y:S01]  /*0090*/  IMAD.MOV.U32 R4, RZ, RZ, 0x1 ;  /* 0x00000001ff047424 */ /* 0x000fe200078e00ff */
[----:B------:R-:W-:Y:S01]  /*00a0*/  IABS R8, R7 ;  /* 0x0000000700087213 */ /* 0x000fe20000000000 */
[----:B0-----:R-:W-:-:S06]  /*00b0*/  UIADD3 UR4, UPT, UPT, UR8, 0x1, URZ ;  /* 0x0000000108047890 */ /* 0x001fcc000fffe0ff */
[----:B------:R-:W-:-:S04]  /*00c0*/  SHF.L.U32 R4, R4, UR4, RZ ;  /* 0x0000000404047c19 */ /* 0x000fc800080006ff */
[-C--:B------:R-:W-:Y:S02]  /*00d0*/  IABS R9, R4.reuse ;  /* 0x0000000400097213 */ /* 0x080fe40000000000 */
[----:B------:R-:W-:Y:S02]  /*00e0*/  IABS R10, R4 ;  /* 0x00000004000a7213 */ /* 0x000fe40000000000 */
[----:B------:R-:W0:Y:S08]  /*00f0*/  I2F.RP R5, R9 ;  /* 0x0000000900057306 */ /* 0x000e300000209400 */
[----:B0-----:R-:W0:Y:S02]  /*0100*/  MUFU.RCP R5, R5 ;  /* 0x0000000500057308 */ /* 0x001e240000001000 */
[----:B0-----:R-:W-:Y:S01]  /*0110*/  VIADD R2, R5, 0xffffffe ;  /* 0x0ffffffe05027836 */ /* 0x001fe20000000000 */
[----:B------:R-:W-:-:S05]  /*0120*/  IADD3 R5, PT, PT, RZ, -R10, RZ ;  /* 0x8000000aff057210 */ /* 0x000fca0007ffe0ff */
[----:B------:R0:W1:Y:S02]  /*0130*/  F2I.FTZ.U32.TRUNC.NTZ R3, R2 ;  /* 0x0000000200037305 */ /* 0x000064000021f000 */
[----:B0-----:R-:W-:Y:S01]  /*0140*/  IMAD.MOV.U32 R2, RZ, RZ, RZ ;  /* 0x000000ffff027224 */ /* 0x001fe200078e00ff */
[----:B-1----:R-:W-:-:S05]  /*0150*/  IADD3 R6, PT, PT, RZ, -R3, RZ ;  /* 0x80000003ff067210 */ /* 0x002fca0007ffe0ff */
[----:B------:R-:W-:Y:S02]  /*0160*/  IMAD R11, R6, R9, RZ ;  /* 0x00000009060b7224 */ /* 0x000fe400078e02ff */
[----:B------:R-:W-:Y:S02]  /*0170*/  IMAD.MOV.U32 R6, RZ, RZ, R8 ;  /* 0x000000ffff067224 */ /* 0x000fe400078e0008 */
[----:B------:R-:W-:-:S06]  /*0180*/  IMAD.HI.U32 R3, R3, R11, R2 ;  /* 0x0000000b03037227 */ /* 0x000fcc00078e0002 */
[----:B------:R-:W-:-:S04]  /*0190*/  IMAD.HI.U32 R3, R3, R6, RZ ;  /* 0x0000000603037227 */ /* 0x000fc800078e00ff */
[----:B------:R-:W-:-:S05]  /*01a0*/  IMAD R2, R3, R5, R6 ;  /* 0x0000000503027224 */ /* 0x000fca00078e0206 */
[----:B------:R-:W-:-:S13]  /*01b0*/  ISETP.GT.U32.AND P2, PT, R9, R2, PT ;  /* 0x000000020900720c */ /* 0x000fda0003f44070 */
[----:B------:R-:W-:Y:S02]  /*01c0*/  @!P2 IMAD.IADD R2, R2, 0x1, -R9 ;  /* 0x000000010202a824 */ /* 0x000fe400078e0a09 */
[----:B------:R-:W-:Y:S01]  /*01d0*/  @!P2 VIADD R3, R3, 0x1 ;  /* 0x000000010303a836 */ /* 0x000fe20000000000 */
[----:B------:R-:W-:Y:S02]  /*01e0*/  ISETP.NE.AND P2, PT, R4, RZ, PT ;  /* 0x000000ff0400720c */ /* 0x000fe40003f45270 */
[----:B------:R-:W-:Y:S02]  /*01f0*/  ISETP.GE.U32.AND P0, PT, R2, R9, PT ;  /* 0x000000090200720c */ /* 0x000fe40003f06070 */
[----:B------:R-:W-:-:S04]  /*0200*/  LOP3.LUT R2, R4, R7, RZ, 0x3c, !PT ;  /* 0x0000000704027212 */ /* 0x000fc800078e3cff */
[----:B------:R-:W-:-:S07]  /*0210*/  ISETP.GE.AND P1, PT, R2, RZ, PT ;  /* 0x000000ff0200720c */ /* 0x000fce0003f26270 */
[----:B------:R-:W-:-:S06]  /*0220*/  @P0 IADD3 R3, PT, PT, R3, 0x1, RZ ;  /* 0x0000000103030810 */ /* 0x000fcc0007ffe0ff */
[----:B------:R-:W-:Y:S01]  /*0230*/  @!P1 IMAD.MOV R3, RZ, RZ, -R3 ;  /* 0x000000ffff039224 */ /* 0x000fe200078e0a03 */
[----:B------:R-:W-:-:S04]  /*0240*/  @!P2 LOP3.LUT R3, RZ, R4, RZ, 0x33, !PT ;  /* 0x00000004ff03a212 */ /* 0x000fc800078e33ff */
[----:B------:R-:W-:-:S13]  /*0250*/  ISETP.GE.AND P0, PT, R0, R3, PT ;  /* 0x000000030000720c */ /* 0x000fda0003f06270 */
[----:B------:R-:W-:Y:S05]  /*0260*/  @P0 EXIT ;  /* 0x000000000000094d */ /* 0x000fea0003800000 */
[----:B------:R-:W0:Y:S01]  /*0270*/  LDC.64 R2, c[0x0][0x380] ;  /* 0x0000e000ff027b82 */ /* 0x000e220000000a00 */
[----:B------:R-:W1:Y:S01]  /*0280*/  LDCU.64 UR6, c[0x0][0x358] ;  /* 0x00006b00ff0677ac */ /* 0x000e620008000a00 */
[----:B------:R-:W-:Y:S02]  /*0290*/  SHF.L.U32 R5, R0, UR4, RZ ;  /* 0x0000000400057c19 */ /* 0x000fe400080006ff */
[----:B------:R-:W-:Y:S01]  /*02a0*/  LEA.HI R4, R4, R4, RZ, 0x1 ;  /* 0x0000000404047211 */ /* 0x000fe200078f08ff */
[----:B------:R-:W-:-:S03]  /*02b0*/  ULOP3.LUT UR5, URZ, UR8, URZ, 0x33, !UPT ;  /* 0x00000008ff057292 */ /* 0x000fc6000f8e33ff */
[----:B------:R-:W2:Y:S01]  /*02c0*/  LDC R8, c[0x0][0x394] ;  /* 0x0000e500ff087b82 */ /* 0x000ea20000000800 */
[----:B------:R-:W-:-:S07]  /*02d0*/  SHF.R.S32.HI R9, RZ, 0x1, R4 ;  /* 0x00000001ff097819 */ /* 0x000fce0000011404 */
[----:B------:R-:W3:Y:S01]  /*02e0*/  LDC.64 R6, c[0x0][0x388] ;  /* 0x0000e200ff067b82 */ /* 0x000ee20000000a00 */
[----:B0-----:R-:W-:-:S04]  /*02f0*/  IMAD.WIDE R2, R5, 0x8, R2 ;  /* 0x0000000805027825 */ /* 0x001fc800078e0202 */
[----:B--2---:R-:W-:Y:S02]  /*0300*/  VIADD R5, R8, UR5 ;  /* 0x0000000508057c36 */ /* 0x004fe40008000000 */
[----:B------:R-:W-:-:S04]  /*0310*/  IMAD.WIDE R8, R9, 0x8, R2 ;  /* 0x0000000809087825 */ /* 0x000fc800078e0202 */
[----:B---3--:R-:W-:Y:S02]  /*0320*/  IMAD.WIDE R6, R5, 0x8, R6 ;  /* 0x0000000805067825 */ /* 0x008fe400078e0206 */
[----:B-1----:R-:W2:Y:S04]  /*0330*/  LDG.E.64 R8, desc[UR6][R8.64] ;  /* 0x0000000608087981 */ /* 0x002ea8000c1e1b00 */
[----:B------:R-:W3:Y:S04]  /*0340*/  LDG.E.64 R4, desc[UR6][R2.64] ;  /* 0x0000000602047981 */ /* 0x000ee8000c1e1b00 */
[----:B------:R-:W2:Y:S02]  /*0350*/  LDG.E.64 R6, desc[UR6][R6.64] ;  /* 0x0000000606067981 */ /* 0x000ea4000c1e1b00 */
[----:B--2---:R-:W-:-:S02]  /*0360*/  IMAD R11, R9, R6, RZ ;  /* 0x00000006090b7224 */ /* 0x004fc400078e02ff */
[----:B---3--:R-:W-:-:S04]  /*0370*/  IMAD.WIDE.U32 R4, R6, R8, R4 ;  /* 0x0000000806047225 */ /* 0x008fc800078e0004 */
[----:B------:R-:W-:-:S05]  /*0380*/  IMAD R11, R7, R8, R11 ;  /* 0x00000008070b7224 */ /* 0x000fca00078e020b */
[----:B------:R-:W-:-:S05]  /*0390*/  IADD3 R5, PT, PT, R5, R11, RZ ;  /* 0x0000000b05057210 */ /* 0x000fca0007ffe0ff */
[----:B------:R-:W-:-:S04]  /*03a0*/  IMAD.WIDE.U32 R10, R5, 0x5, RZ ;  /* 0x00000005050a7825 */ /* 0x000fc800078e00ff */
[----:B------:R-:W-:-:S04]  /*03b0*/  IMAD.WIDE.U32 R12, P0, R4, 0x2, R10 ;  /* 0x00000002040c7825 */ /* 0x000fc8000780000a */
[----:B------:R-:W-:Y:S01]  /*03c0*/  IMAD.WIDE.U32 R10, R4, 0x5, RZ ;  /* 0x00000005040a7825 */ /* 0x000fe200078e00ff */
[----:B------:R-:W-:-:S03]  /*03d0*/  MOV R14, R13 ;  /* 0x0000000d000e7202 */ /* 0x000fc60000000f00 */
[----:B------:R-:W-:Y:S01]  /*03e0*/  IMAD.X R15, RZ, RZ, RZ, P0 ;  /* 0x000000ffff0f7224 */ /* 0x000fe200000e06ff */
[----:B------:R-:W-:-:S05]  /*03f0*/  IADD3 RZ, P0, PT, R11, R12, RZ ;  /* 0x0000000c0bff7210 */ /* 0x000fca0007f1e0ff */
[----:B------:R-:W-:-:S03]  /*0400*/  IMAD.WIDE.U32.X R6, R5, 0x2, R14, P0 ;  /* 0x0000000205067825 */ /* 0x000fc600000e040e */
[----:B------:R-:W-:-:S05]  /*0410*/  IADD3 R9, P0, PT, R4, -R6, RZ ;  /* 0x8000000604097210 */ /* 0x000fca0007f1e0ff */
[----:B------:R-:W-:-:S05]  /*0420*/  IMAD.X R0, R5, 0x1, ~R7, P0 ;  /* 0x0000000105007824 */ /* 0x000fca00000e0e07 */
[--C-:B------:R-:W-:Y:S02]  /*0430*/  SHF.R.U64 R9, R9, 0x1, R0.reuse ;  /* 0x0000000109097819 */ /* 0x100fe40000001200 */
[----:B------:R-:W-:Y:S02]  /*0440*/  SHF.R.U32.HI R11, RZ, 0x1, R0 ;  /* 0x00000001ff0b7819 */ /* 0x000fe40000011600 */
[----:B------:R-:W-:-:S04]  /*0450*/  IADD3 R0, P0, PT, R9, R6, RZ ;  /* 0x0000000609007210 */ /* 0x000fc80007f1e0ff */
[----:B------:R-:W-:-:S04]  /*0460*/  IADD3.X R9, PT, PT, R11, R7, RZ, P0, !PT ;  /* 0x000000070b097210 */ /* 0x000fc800007fe4ff */
[--C-:B------:R-:W-:Y:S02]  /*0470*/  SHF.R.U64 R7, R0, 0x1e, R9.reuse ;  /* 0x0000001e00077819 */ /* 0x100fe40000001209 */
[----:B------:R-:W-:-:S03]  /*0480*/  SHF.R.U32.HI R0, RZ, 0x1e, R9 ;  /* 0x0000001eff007819 */ /* 0x000fc60000011609 */
[----:B------:R-:W-:-:S04]  /*0490*/  IMAD.WIDE.U32 R4, R7, -0x7fffffff, R4 ;  /* 0x8000000107047825 */ /* 0x000fc800078e0004 */
[----:B------:R-:W-:-:S05]  /*04a0*/  IMAD R0, R0, -0x7fffffff, RZ ;  /* 0x8000000100007824 */ /* 0x000fca00078e02ff */
[----:B------:R-:W-:-:S05]  /*04b0*/  IADD3 R5, PT, PT, R5, -R7, R0 ;  /* 0x8000000705057210 */ /* 0x000fca0007ffe000 */
[----:B------:R-:W-:Y:S01]  /*04c0*/  STG.E.64 desc[UR6][R2.64], R4 ;  /* 0x0000000402007986 */ /* 0x000fe2000c101b06 */
[----:B------:R-:W-:Y:S05]  /*04d0*/  EXIT ;  /* 0x000000000000794d */ /* 0x000fea0003800000 */
.L_x_0:
[----:B------:R-:W-:-:S00]  /*04e0*/  BRA `(.L_x_0) ;  /* 0xfffffffc00fc7947 */ /* 0x000fc0000383ffff */
[----:B------:R-:W-:-:S00]  /*04f0*/  NOP ;  /* 0x0000000000007918 */ /* 0x000fc00000000000 */
        /* <DEDUP_REMOVED lines=8> */
.L_x_1:


//--------------------- .nv.shared.reserved.0     --------------------------
	.section	.nv.shared.reserved.0,"aw",@nobits
	.weak		__nv_reservedSMEM_offset_0_alias
	.size		__nv_reservedSMEM_offset_0_alias, 0, 64
	.other		__nv_reservedSMEM_offset_0_alias,@"STO_CUDA_RESERVED_SHARED STV_DEFAULT"
__nv_reservedSMEM_offset_0_alias:
	.zero		0
	.zero		64


//--------------------- .nv.constant0._Z10foldKernelPmPKmiii --------------------------
	.section	.nv.constant0._Z10foldKernelPmPKmiii,"a",@progbits
	.sectionflags	@""
	.align	4
.nv.constant0._Z10foldKernelPmPKmiii:
	.zero		924


//--------------------- SYMBOLS --------------------------

	.type		.nv.reservedSmem.offset0,@object
	.size		.nv.reservedSmem.offset0,0x4
